//
// Generated by NVIDIA NVVM Compiler
//
// Compiler Build ID: CL-36424714
// Cuda compilation tools, release 13.0, V13.0.88
// Based on NVVM 20.0.0
//

.version 9.0
.target sm_100
.address_size 64

	// .globl	_Z32preprocess_joint_patterns_kernelPKhS0_Phiii

.visible .entry _Z32preprocess_joint_patterns_kernelPKhS0_Phiii(
	.param .u64 .ptr .align 1 _Z32preprocess_joint_patterns_kernelPKhS0_Phiii_param_0,
	.param .u64 .ptr .align 1 _Z32preprocess_joint_patterns_kernelPKhS0_Phiii_param_1,
	.param .u64 .ptr .align 1 _Z32preprocess_joint_patterns_kernelPKhS0_Phiii_param_2,
	.param .u32 _Z32preprocess_joint_patterns_kernelPKhS0_Phiii_param_3,
	.param .u32 _Z32preprocess_joint_patterns_kernelPKhS0_Phiii_param_4,
	.param .u32 _Z32preprocess_joint_patterns_kernelPKhS0_Phiii_param_5
)
{
	.reg .pred 	%p<6>;
	.reg .b16 	%rs<6>;
	.reg .b32 	%r<14>;
	.reg .b64 	%rd<13>;

	ld.param.u64 	%rd1, [_Z32preprocess_joint_patterns_kernelPKhS0_Phiii_param_0];
	ld.param.u64 	%rd2, [_Z32preprocess_joint_patterns_kernelPKhS0_Phiii_param_1];
	ld.param.u64 	%rd3, [_Z32preprocess_joint_patterns_kernelPKhS0_Phiii_param_2];
	ld.param.u32 	%r6, [_Z32preprocess_joint_patterns_kernelPKhS0_Phiii_param_3];
	ld.param.u32 	%r4, [_Z32preprocess_joint_patterns_kernelPKhS0_Phiii_param_4];
	ld.param.u32 	%r5, [_Z32preprocess_joint_patterns_kernelPKhS0_Phiii_param_5];
	mov.u32 	%r1, %ctaid.y;
	mov.u32 	%r2, %ctaid.x;
	mov.u32 	%r7, %ctaid.z;
	mov.u32 	%r8, %ntid.x;
	mov.u32 	%r9, %tid.x;
	mad.lo.s32 	%r3, %r7, %r8, %r9;
	setp.ge.s32 	%p1, %r1, %r6;
	setp.ge.s32 	%p2, %r2, %r4;
	or.pred  	%p3, %p1, %p2;
	setp.ge.s32 	%p4, %r3, %r5;
	or.pred  	%p5, %p3, %p4;
	@%p5 bra 	$L__BB0_2;
	cvta.to.global.u64 	%rd4, %rd1;
	cvta.to.global.u64 	%rd5, %rd2;
	cvta.to.global.u64 	%rd6, %rd3;
	mul.lo.s32 	%r10, %r5, %r1;
	add.s32 	%r11, %r10, %r3;
	cvt.u64.u32 	%rd7, %r11;
	add.s64 	%rd8, %rd4, %rd7;
	ld.global.nc.u8 	%rs1, [%rd8];
	cvt.u16.u8 	%rs2, %rs1;
	mad.lo.s32 	%r12, %r5, %r2, %r3;
	cvt.u64.u32 	%rd9, %r12;
	add.s64 	%rd10, %rd5, %rd9;
	ld.global.nc.u8 	%rs3, [%rd10];
	cvt.u16.u8 	%rs4, %rs3;
	and.b16  	%rs5, %rs4, %rs2;
	mad.lo.s32 	%r13, %r10, %r4, %r12;
	cvt.u64.u32 	%rd11, %r13;
	add.s64 	%rd12, %rd6, %rd11;
	st.global.u8 	[%rd12], %rs5;
$L__BB0_2:
	ret;

}


// ===== COMPILED SASS (sm_100) =====

	.target	sm_100

	.elftype	@"ET_EXEC"


//--------------------- .note.nv.tkinfo           --------------------------
	.section	.note.nv.tkinfo,"",@"SHT_NOTE"
	.sectionflags	@"SHF_NOTE_NV_TKINFO"
	.tkinfo
        /*0018*/ 	.word	0x00000002
        /*0030*/ 	.string	""
        /*0030*/ 	.string	"ptxas"
        /*0030*/ 	.string	"Cuda compilation tools, release 13.0, V13.0.88"
        /*0030*/ 	.string	"Build cuda_13.0.r13.0/compiler.36424714_0"
        /*0030*/ 	.string	"-arch sm_100 -m 64 "



//--------------------- .note.nv.cuinfo           --------------------------
	.section	.note.nv.cuinfo,"",@"SHT_NOTE"
	.sectionflags	@"SHF_NOTE_NV_CUINFO"
        /*0018*/ 	.short	0x0002
        /*001a*/ 	.short	0x0064
        /*001c*/ 	.short	0x0082
	.zero		2


//--------------------- .nv.info                  --------------------------
	.section	.nv.info,"",@"SHT_CUDA_INFO"
	.align	4


	//----- nvinfo : EIATTR_REGCOUNT
	.align		4
        /*0000*/ 	.byte	0x04, 0x2f
        /*0002*/ 	.short	(.L_1 - .L_0)
	.align		4
.L_0:
        /*0004*/ 	.word	index@(_Z32preprocess_joint_patterns_kernelPKhS0_Phiii)
        /*0008*/ 	.word	0x0000000c


	//----- nvinfo : EIATTR_FRAME_SIZE
	.align		4
.L_1:
        /*000c*/ 	.byte	0x04, 0x11
        /*000e*/ 	.short	(.L_3 - .L_2)
	.align		4
.L_2:
        /*0010*/ 	.word	index@(_Z32preprocess_joint_patterns_kernelPKhS0_Phiii)
        /*0014*/ 	.word	0x00000000


	//----- nvinfo : EIATTR_MIN_STACK_SIZE
	.align		4
.L_3:
        /*0018*/ 	.byte	0x04, 0x12
        /*001a*/ 	.short	(.L_5 - .L_4)
	.align		4
.L_4:
        /*001c*/ 	.word	index@(_Z32preprocess_joint_patterns_kernelPKhS0_Phiii)
        /*0020*/ 	.word	0x00000000
.L_5:


//--------------------- .nv.compat                --------------------------
	.section	.nv.compat,"",@"SHT_CUDA_COMPAT_INFO"
	.align	4
        /*0000*/ 	.byte	0x02, 0x09, 0x00, 0x00, 0x02, 0x02, 0x01, 0x00, 0x02, 0x05, 0x05, 0x00, 0x03, 0x07, 0x01, 0x01
        /*0010*/ 	.byte	0x02, 0x03, 0x00, 0x00, 0x02, 0x06, 0x01, 0x00, 0x04, 0x0b, 0x08, 0x00, 0x09, 0x00, 0x00, 0x00
        /*0020*/ 	.byte	0x00, 0x00, 0x00, 0x00


//--------------------- .nv.info._Z32preprocess_joint_patterns_kernelPKhS0_Phiii --------------------------
	.section	.nv.info._Z32preprocess_joint_patterns_kernelPKhS0_Phiii,"",@"SHT_CUDA_INFO"
	.sectionflags	@""
	.align	4


	//----- nvinfo : EIATTR_CUDA_API_VERSION
	.align		4
        /*0000*/ 	.byte	0x04, 0x37
        /*0002*/ 	.short	(.L_7 - .L_6)
.L_6:
        /*0004*/ 	.word	0x00000082


	//----- nvinfo : EIATTR_KPARAM_INFO
	.align		4
.L_7:
        /*0008*/ 	.byte	0x04, 0x17
        /*000a*/ 	.short	(.L_9 - .L_8)
.L_8:
        /*000c*/ 	.word	0x00000000
        /*0010*/ 	.short	0x0005
        /*0012*/ 	.short	0x0020
        /*0014*/ 	.byte	0x00, 0xf0, 0x11, 0x00


	//----- nvinfo : EIATTR_KPARAM_INFO
	.align		4
.L_9:
        /*0018*/ 	.byte	0x04, 0x17
        /*001a*/ 	.short	(.L_11 - .L_10)
.L_10:
        /*001c*/ 	.word	0x00000000
        /*0020*/ 	.short	0x0004
        /*0022*/ 	.short	0x001c
        /*0024*/ 	.byte	0x00, 0xf0, 0x11, 0x00


	//----- nvinfo : EIATTR_KPARAM_INFO
	.align		4
.L_11:
        /*0028*/ 	.byte	0x04, 0x17
        /*002a*/ 	.short	(.L_13 - .L_12)
.L_12:
        /*002c*/ 	.word	0x00000000
        /*0030*/ 	.short	0x0003
        /*0032*/ 	.short	0x0018
        /*0034*/ 	.byte	0x00, 0xf0, 0x11, 0x00


	//----- nvinfo : EIATTR_KPARAM_INFO
	.align		4
.L_13:
        /*0038*/ 	.byte	0x04, 0x17
        /*003a*/ 	.short	(.L_15 - .L_14)
.L_14:
        /*003c*/ 	.word	0x00000000
        /*0040*/ 	.short	0x0002
        /*0042*/ 	.short	0x0010
        /*0044*/ 	.byte	0x00, 0xf5, 0x21, 0x00


	//----- nvinfo : EIATTR_KPARAM_INFO
	.align		4
.L_15:
        /*0048*/ 	.byte	0x04, 0x17
        /*004a*/ 	.short	(.L_17 - .L_16)
.L_16:
        /*004c*/ 	.word	0x00000000
        /*0050*/ 	.short	0x0001
        /*0052*/ 	.short	0x0008
        /*0054*/ 	.byte	0x00, 0xf5, 0x21, 0x00


	//----- nvinfo : EIATTR_KPARAM_INFO
	.align		4
.L_17:
        /*0058*/ 	.byte	0x04, 0x17
        /*005a*/ 	.short	(.L_19 - .L_18)
.L_18:
        /*005c*/ 	.word	0x00000000
        /*0060*/ 	.short	0x0000
        /*0062*/ 	.short	0x0000
        /*0064*/ 	.byte	0x00, 0xf5, 0x21, 0x00


	//----- nvinfo : EIATTR_SPARSE_MMA_MASK
	.align		4
.L_19:
        /*0068*/ 	.byte	0x03, 0x50
        /*006a*/ 	.short	0x0000


	//----- nvinfo : EIATTR_MAXREG_COUNT
	.align		4
        /*006c*/ 	.byte	0x03, 0x1b
        /*006e*/ 	.short	0x00ff


	//----- nvinfo : EIATTR_MERCURY_ISA_VERSION
	.align		4
        /*0070*/ 	.byte	0x03, 0x5f
        /*0072*/ 	.short	0x0101


	//----- nvinfo : EIATTR_VRC_CTA_INIT_COUNT
	.align		4
        /*0074*/ 	.byte	0x02, 0x4a
	.zero		1
	.zero		1


	//----- nvinfo : EIATTR_EXIT_INSTR_OFFSETS
	.align		4
        /*0078*/ 	.byte	0x04, 0x1c
        /*007a*/ 	.short	(.L_21 - .L_20)


	//   ....[0]....
.L_20:
        /*007c*/ 	.word	0x000000c0


	//   ....[1]....
        /*0080*/ 	.word	0x000001e0


	//----- nvinfo : EIATTR_CBANK_PARAM_SIZE
	.align		4
.L_21:
        /*0084*/ 	.byte	0x03, 0x19
        /*0086*/ 	.short	0x0024


	//----- nvinfo : EIATTR_PARAM_CBANK
	.align		4
        /*0088*/ 	.byte	0x04, 0x0a
        /*008a*/ 	.short	(.L_23 - .L_22)
	.align		4
.L_22:
        /*008c*/ 	.word	index@(.nv.constant0._Z32preprocess_joint_patterns_kernelPKhS0_Phiii)
        /*0090*/ 	.short	0x0380
        /*0092*/ 	.short	0x0024


	//----- nvinfo : EIATTR_SW_WAR
	.align		4
.L_23:
        /*0094*/ 	.byte	0x04, 0x36
        /*0096*/ 	.short	(.L_25 - .L_24)
.L_24:
        /*0098*/ 	.word	0x00000008
.L_25:


//--------------------- .nv.callgraph             --------------------------
	.section	.nv.callgraph,"",@"SHT_CUDA_CALLGRAPH"
	.align	4
	.sectionentsize	8
	.align		4
        /*0000*/ 	.word	0x00000000
	.align		4
        /*0004*/ 	.word	0xffffffff
	.align		4
        /*0008*/ 	.word	0x00000000
	.align		4
        /*000c*/ 	.word	0xfffffffe
	.align		4
        /*0010*/ 	.word	0x00000000
	.align		4
        /*0014*/ 	.word	0xfffffffd
	.align		4
        /*0018*/ 	.word	0x00000000
	.align		4
        /*001c*/ 	.word	0xfffffffc


//--------------------- .text._Z32preprocess_joint_patterns_kernelPKhS0_Phiii --------------------------
	.section	.text._Z32preprocess_joint_patterns_kernelPKhS0_Phiii,"ax",@progbits
	.align	128
        .global         _Z32preprocess_joint_patterns_kernelPKhS0_Phiii
        .type           _Z32preprocess_joint_patterns_kernelPKhS0_Phiii,@function
        .size           _Z32preprocess_joint_patterns_kernelPKhS0_Phiii,(.L_x_1 - _Z32preprocess_joint_patterns_kernelPKhS0_Phiii)
        .other          _Z32preprocess_joint_patterns_kernelPKhS0_Phiii,@"STO_CUDA_ENTRY STV_DEFAULT"
_Z32preprocess_joint_patterns_kernelPKhS0_Phiii:
.text._Z32preprocess_joint_patterns_kernelPKhS0_Phiii:
[----:B------:R-:W-:Y:S01]  /*0000*/  LDC R1, c[0x0][0x37c] ;  /* 0x0000df00ff017b82 */ /* 0x000fe20000000800 */
[----:B------:R-:W0:Y:S07]  /*0010*/  S2R R3, SR_TID.X ;  /* 0x0000000000037919 */ /* 0x000e2e0000002100 */
[----:B------:R-:W1:Y:S08]  /*0020*/  S2UR UR7, SR_CTAID.X ;  /* 0x00000000000779c3 */ /* 0x000e700000002500 */
[----:B------:R-:W1:Y:S08]  /*0030*/  LDC.64 R8, c[0x0][0x398] ;  /* 0x0000e600ff087b82 */ /* 0x000e700000000a00 */
[----:B------:R-:W0:Y:S08]  /*0040*/  S2UR UR4, SR_CTAID.Z ;  /* 0x00000000000479c3 */ /* 0x000e300000002700 */
[----:B------:R-:W0:Y:S08]  /*0050*/  LDC R0, c[0x0][0x360] ;  /* 0x0000d800ff007b82 */ /* 0x000e300000000800 */
[----:B------:R-:W2:Y:S01]  /*0060*/  S2UR UR6, SR_CTAID.Y ;  /* 0x00000000000679c3 */ /* 0x000ea20000002600 */
[----:B-1----:R-:W-:-:S07]  /*0070*/  ISETP.LE.AND P0, PT, R9, UR7, PT ;  /* 0x0000000709007c0c */ /* 0x002fce000bf03270 */
[----:B------:R-:W1:Y:S01]  /*0080*/  LDC R7, c[0x0][0x3a0] ;  /* 0x0000e800ff077b82 */ /* 0x000e620000000800 */
[----:B0-----:R-:W-:Y:S01]  /*0090*/  IMAD R0, R0, UR4, R3 ;  /* 0x0000000400007c24 */ /* 0x001fe2000f8e0203 */
[----:B--2---:R-:W-:-:S04]  /*00a0*/  ISETP.LE.OR P0, PT, R8, UR6, P0 ;  /* 0x0000000608007c0c */ /* 0x004fc80008703670 */
[----:B-1----:R-:W-:-:S13]  /*00b0*/  ISETP.GE.OR P0, PT, R0, R7, P0 ;  /* 0x000000070000720c */ /* 0x002fda0000706670 */
[----:B------:R-:W-:Y:S05]  /*00c0*/  @P0 EXIT ;  /* 0x000000000000094d */ /* 0x000fea0003800000 */
[----:B------:R-:W0:Y:S01]  /*00d0*/  LDCU.128 UR8, c[0x0][0x380] ;  /* 0x00007000ff0877ac */ /* 0x000e220008000c00 */
[C---:B------:R-:W-:Y:S02]  /*00e0*/  IMAD R6, R7.reuse, UR6, RZ ;  /* 0x0000000607067c24 */ /* 0x040fe4000f8e02ff */
[----:B------:R-:W-:Y:S01]  /*00f0*/  IMAD R7, R7, UR7, R0 ;  /* 0x0000000707077c24 */ /* 0x000fe2000f8e0200 */
[----:B------:R-:W1:Y:S01]  /*0100*/  LDCU.64 UR4, c[0x0][0x358] ;  /* 0x00006b00ff0477ac */ /* 0x000e620008000a00 */
[----:B------:R-:W-:-:S03]  /*0110*/  IMAD.IADD R0, R0, 0x1, R6 ;  /* 0x0000000100007824 */ /* 0x000fc600078e0206 */
[----:B0-----:R-:W-:Y:S02]  /*0120*/  IADD3 R4, P1, PT, R7, UR10, RZ ;  /* 0x0000000a07047c10 */ /* 0x001fe4000ff3e0ff */
[----:B------:R-:W-:-:S03]  /*0130*/  IADD3 R2, P0, PT, R0, UR8, RZ ;  /* 0x0000000800027c10 */ /* 0x000fc6000ff1e0ff */
[----:B------:R-:W-:Y:S01]  /*0140*/  IMAD.X R5, RZ, RZ, UR11, P1 ;  /* 0x0000000bff057e24 */ /* 0x000fe200088e06ff */
[----:B------:R-:W-:Y:S01]  /*0150*/  IADD3.X R3, PT, PT, RZ, UR9, RZ, P0, !PT ;  /* 0x00000009ff037c10 */ /* 0x000fe200087fe4ff */
[----:B------:R-:W0:Y:S04]  /*0160*/  LDCU.64 UR8, c[0x0][0x390] ;  /* 0x00007200ff0877ac */ /* 0x000e280008000a00 */
[----:B-1----:R-:W2:Y:S04]  /*0170*/  LDG.E.U8.CONSTANT R5, desc[UR4][R4.64] ;  /* 0x0000000404057981 */ /* 0x002ea8000c1e9100 */
[----:B------:R-:W2:Y:S01]  /*0180*/  LDG.E.U8.CONSTANT R2, desc[UR4][R2.64] ;  /* 0x0000000402027981 */ /* 0x000ea2000c1e9100 */
[----:B------:R-:W-:-:S05]  /*0190*/  IMAD R6, R6, R9, R7 ;  /* 0x0000000906067224 */ /* 0x000fca00078e0207 */
[----:B0-----:R-:W-:-:S05]  /*01a0*/  IADD3 R6, P0, PT, R6, UR8, RZ ;  /* 0x0000000806067c10 */ /* 0x001fca000ff1e0ff */
[----:B------:R-:W-:Y:S01]  /*01b0*/  IMAD.X R7, RZ, RZ, UR9, P0 ;  /* 0x00000009ff077e24 */ /* 0x000fe200080e06ff */
[----:B--2---:R-:W-:-:S05]  /*01c0*/  LOP3.LUT R9, R5, R2, RZ, 0xc0, !PT ;  /* 0x0000000205097212 */ /* 0x004fca00078ec0ff */
[----:B------:R-:W-:Y:S01]  /*01d0*/  STG.E.U8 desc[UR4][R6.64], R9 ;  /* 0x0000000906007986 */ /* 0x000fe2000c101104 */
[----:B------:R-:W-:Y:S05]  /*01e0*/  EXIT ;  /* 0x000000000000794d */ /* 0x000fea0003800000 */
.L_x_0:
[----:B------:R-:W-:-:S00]  /*01f0*/  BRA `(.L_x_0) ;  /* 0xfffffffc00fc7947 */ /* 0x000fc0000383ffff */
[----:B------:R-:W-:-:S00]  /*0200*/  NOP ;  /* 0x0000000000007918 */ /* 0x000fc00000000000 */
[----:B------:R-:W-:-:S00]  /*0210*/  NOP ;  /* 0x0000000000007918 */ /* 0x000fc00000000000 */
[----:B------:R-:W-:-:S00]  /*0220*/  NOP ;  /* 0x0000000000007918 */ /* 0x000fc00000000000 */
[----:B------:R-:W-:-:S00]  /*0230*/  NOP ;  /* 0x0000000000007918 */ /* 0x000fc00000000000 */
[----:B------:R-:W-:-:S00]  /*0240*/  NOP ;  /* 0x0000000000007918 */ /* 0x000fc00000000000 */
[----:B------:R-:W-:-:S00]  /*0250*/  NOP ;  /* 0x0000000000007918 */ /* 0x000fc00000000000 */
[----:B------:R-:W-:-:S00]  /*0260*/  NOP ;  /* 0x0000000000007918 */ /* 0x000fc00000000000 */
[----:B------:R-:W-:-:S00]  /*0270*/  NOP ;  /* 0x0000000000007918 */ /* 0x000fc00000000000 */
.L_x_1:


//--------------------- .nv.shared.reserved.0     --------------------------
	.section	.nv.shared.reserved.0,"aw",@nobits
	.weak		__nv_reservedSMEM_offset_0_alias
	.size		__nv_reservedSMEM_offset_0_alias, 0, 64
	.other		__nv_reservedSMEM_offset_0_alias,@"STO_CUDA_RESERVED_SHARED STV_DEFAULT"
__nv_reservedSMEM_offset_0_alias:
	.zero		0
	.zero		64


//--------------------- .nv.constant0._Z32preprocess_joint_patterns_kernelPKhS0_Phiii --------------------------
	.section	.nv.constant0._Z32preprocess_joint_patterns_kernelPKhS0_Phiii,"a",@progbits
	.sectionflags	@""
	.align	4
.nv.constant0._Z32preprocess_joint_patterns_kernelPKhS0_Phiii:
	.zero		932


//--------------------- SYMBOLS --------------------------

	.type		.nv.reservedSmem.offset0,@object
	.size		.nv.reservedSmem.offset0,0x4
